	.headerflags	@"EF_CUDA_TEXMODE_UNIFIED EF_CUDA_64BIT_ADDRESS EF_CUDA_ACCELERATORS EF_CUDA_SM90 EF_CUDA_VIRTUAL_SM(EF_CUDA_SM90)"
	.elftype	@"ET_EXEC"


//--------------------- .nv.info                  --------------------------
	.section	.nv.info,"",@"SHT_CUDA_INFO"
	.align	4


	//----- nvinfo : EIATTR_REGCOUNT
	.align		4
        /*0000*/ 	.byte	0x04, 0x2f
        /*0002*/ 	.short	(.L_1 - .L_0)
	.align		4
.L_0:
        /*0004*/ 	.word	index@(triton_per_fused_add_div_gt_sigmoid_sum_0)
        /*0008*/ 	.word	0x0000000e


	//----- nvinfo : EIATTR_MIN_STACK_SIZE
	.align		4
.L_1:
        /*000c*/ 	.byte	0x04, 0x12
        /*000e*/ 	.short	(.L_3 - .L_2)
	.align		4
.L_2:
        /*0010*/ 	.word	index@(triton_per_fused_add_div_gt_sigmoid_sum_0)
        /*0014*/ 	.word	0x00000000


	//----- nvinfo : EIATTR_FRAME_SIZE
	.align		4
.L_3:
        /*0018*/ 	.byte	0x04, 0x11
        /*001a*/ 	.short	(.L_5 - .L_4)
	.align		4
.L_4:
        /*001c*/ 	.word	index@(triton_per_fused_add_div_gt_sigmoid_sum_0)
        /*0020*/ 	.word	0x00000000


	//----- nvinfo : EIATTR_MIN_STACK_SIZE
	.align		4
.L_5:
        /*0024*/ 	.byte	0x04, 0x12
        /*0026*/ 	.short	(.L_7 - .L_6)
	.align		4
.L_6:
        /*0028*/ 	.word	index@(triton_per_fused_add_div_gt_sigmoid_sum_0)
        /*002c*/ 	.word	0x00000000
.L_7:


//--------------------- .nv.info.triton_per_fused_add_div_gt_sigmoid_sum_0 --------------------------
	.section	.nv.info.triton_per_fused_add_div_gt_sigmoid_sum_0,"",@"SHT_CUDA_INFO"
	.sectionflags	@""
	.align	4


	//----- nvinfo : EIATTR_CUDA_API_VERSION
	.align		4
        /*0000*/ 	.byte	0x04, 0x37
        /*0002*/ 	.short	(.L_9 - .L_8)
.L_8:
        /*0004*/ 	.word	0x0000007c


	//----- nvinfo : EIATTR_KPARAM_INFO
	.align		4
.L_9:
        /*0008*/ 	.byte	0x04, 0x17
        /*000a*/ 	.short	(.L_11 - .L_10)
.L_10:
        /*000c*/ 	.word	0x00000000
        /*0010*/ 	.short	0x0003
        /*0012*/ 	.short	0x0014
        /*0014*/ 	.byte	0x00, 0xf0, 0x11, 0x00


	//----- nvinfo : EIATTR_KPARAM_INFO
	.align		4
.L_11:
        /*0018*/ 	.byte	0x04, 0x17
        /*001a*/ 	.short	(.L_13 - .L_12)
.L_12:
        /*001c*/ 	.word	0x00000000
        /*0020*/ 	.short	0x0002
        /*0022*/ 	.short	0x0010
        /*0024*/ 	.byte	0x00, 0xf0, 0x11, 0x00


	//----- nvinfo : EIATTR_KPARAM_INFO
	.align		4
.L_13:
        /*0028*/ 	.byte	0x04, 0x17
        /*002a*/ 	.short	(.L_15 - .L_14)
.L_14:
        /*002c*/ 	.word	0x00000000
        /*0030*/ 	.short	0x0001
        /*0032*/ 	.short	0x0008
        /*0034*/ 	.byte	0x00, 0xf4, 0x21, 0x00


	//----- nvinfo : EIATTR_KPARAM_INFO
	.align		4
.L_15:
        /*0038*/ 	.byte	0x04, 0x17
        /*003a*/ 	.short	(.L_17 - .L_16)
.L_16:
        /*003c*/ 	.word	0x00000000
        /*0040*/ 	.short	0x0000
        /*0042*/ 	.short	0x0000
        /*0044*/ 	.byte	0x00, 0xf4, 0x21, 0x00


	//----- nvinfo : EIATTR_SPARSE_MMA_MASK
	.align		4
.L_17:
        /*0048*/ 	.byte	0x03, 0x50
        /*004a*/ 	.short	0x0000


	//----- nvinfo : EIATTR_MAXREG_COUNT
	.align		4
        /*004c*/ 	.byte	0x03, 0x1b
        /*004e*/ 	.short	0x00ff


	//----- nvinfo : EIATTR_COOP_GROUP_MASK_REGIDS
	.align		4
        /*0050*/ 	.byte	0x04, 0x29
        /*0052*/ 	.short	(.L_19 - .L_18)


	//   ....[0]....
.L_18:
        /*0054*/ 	.word	0xffffffff


	//   ....[1]....
        /*0058*/ 	.word	0xffffffff


	//   ....[2]....
        /*005c*/ 	.word	0xffffffff


	//   ....[3]....
        /*0060*/ 	.word	0xffffffff


	//   ....[4]....
        /*0064*/ 	.word	0xffffffff


	//----- nvinfo : EIATTR_COOP_GROUP_INSTR_OFFSETS
	.align		4
.L_19:
        /*0068*/ 	.byte	0x04, 0x28
        /*006a*/ 	.short	(.L_21 - .L_20)


	//   ....[0]....
.L_20:
        /*006c*/ 	.word	0x00000320


	//   ....[1]....
        /*0070*/ 	.word	0x00000350


	//   ....[2]....
        /*0074*/ 	.word	0x00000360


	//   ....[3]....
        /*0078*/ 	.word	0x00000390


	//   ....[4]....
        /*007c*/ 	.word	0x000003b0


	//----- nvinfo : EIATTR_EXIT_INSTR_OFFSETS
	.align		4
.L_21:
        /*0080*/ 	.byte	0x04, 0x1c
        /*0082*/ 	.short	(.L_23 - .L_22)


	//   ....[0]....
.L_22:
        /*0084*/ 	.word	0x000004c0


	//   ....[1]....
        /*0088*/ 	.word	0x000004e0


	//----- nvinfo : EIATTR_REQNTID
	.align		4
.L_23:
        /*008c*/ 	.byte	0x04, 0x10
        /*008e*/ 	.short	(.L_25 - .L_24)
.L_24:
        /*0090*/ 	.word	0x00000040
        /*0094*/ 	.word	0x00000001
        /*0098*/ 	.word	0x00000001


	//----- nvinfo : EIATTR_CBANK_PARAM_SIZE
	.align		4
.L_25:
        /*009c*/ 	.byte	0x03, 0x19
        /*009e*/ 	.short	0x0018


	//----- nvinfo : EIATTR_PARAM_CBANK
	.align		4
        /*00a0*/ 	.byte	0x04, 0x0a
        /*00a2*/ 	.short	(.L_27 - .L_26)
	.align		4
.L_26:
        /*00a4*/ 	.word	index@(.nv.constant0.triton_per_fused_add_div_gt_sigmoid_sum_0)
        /*00a8*/ 	.short	0x0210
        /*00aa*/ 	.short	0x0018


	//----- nvinfo : EIATTR_SW_WAR
	.align		4
.L_27:
        /*00ac*/ 	.byte	0x04, 0x36
        /*00ae*/ 	.short	(.L_29 - .L_28)
.L_28:
        /*00b0*/ 	.word	0x00000008
.L_29:


//--------------------- .nv.callgraph             --------------------------
	.section	.nv.callgraph,"",@"SHT_CUDA_CALLGRAPH"
	.align	4
	.sectionentsize	8
	.align		4
        /*0000*/ 	.word	0x00000000
	.align		4
        /*0004*/ 	.word	0xffffffff
	.align		4
        /*0008*/ 	.word	0x00000000
	.align		4
        /*000c*/ 	.word	0xfffffffe
	.align		4
        /*0010*/ 	.word	0x00000000
	.align		4
        /*0014*/ 	.word	0xfffffffd
	.align		4
        /*0018*/ 	.word	0x00000000
	.align		4
        /*001c*/ 	.word	0xfffffffc


//--------------------- .text.triton_per_fused_add_div_gt_sigmoid_sum_0 --------------------------
	.section	.text.triton_per_fused_add_div_gt_sigmoid_sum_0,"ax",@progbits
	.align	128
        .global         triton_per_fused_add_div_gt_sigmoid_sum_0
        .type           triton_per_fused_add_div_gt_sigmoid_sum_0,@function
        .size           triton_per_fused_add_div_gt_sigmoid_sum_0,(.L_x_1 - triton_per_fused_add_div_gt_sigmoid_sum_0)
        .other          triton_per_fused_add_div_gt_sigmoid_sum_0,@"STO_CUDA_ENTRY STV_DEFAULT"
triton_per_fused_add_div_gt_sigmoid_sum_0:
.text.triton_per_fused_add_div_gt_sigmoid_sum_0:
[----:B------:R-:W0:Y:S02]  /*0000*/  LDC R1, c[0x0][0x28] ;  /* 0x00000a00ff017b82 */ /* 0x000e240000000800 */
[----:B------:R-:W1:Y:S01]  /*0010*/  S2R R4, SR_TID.X ;  /* 0x0000000000047919 */ /* 0x000e620000002100 */
[----:B------:R-:W2:Y:S08]  /*0020*/  S2UR UR4, SR_CTAID.X ;  /* 0x00000000000479c3 */ /* 0x000eb00000002500 */
[----:B------:R-:W3:Y:S01]  /*0030*/  LDC.64 R2, c[0x0][0x210] ;  /* 0x00008400ff027b82 */ /* 0x000ee20000000a00 */
[----:B--2---:R-:W-:Y:S01]  /*0040*/  USHF.L.U32 UR4, UR4, 0x3, URZ ;  /* 0x0000000304047899 */ /* 0x004fe2000800063f */
[----:B-1----:R-:W-:Y:S01]  /*0050*/  SHF.R.U32.HI R0, RZ, 0x3, R4 ;  /* 0x00000003ff007819 */ /* 0x002fe20000011604 */
[----:B------:R-:W-:-:S03]  /*0060*/  IMAD.SHL.U32 R4, R4, 0x2, RZ ;  /* 0x0000000204047824 */ /* 0x000fc600078e00ff */
[----:B------:R-:W-:Y:S02]  /*0070*/  SGXT.U32 R0, R0, 0x3 ;  /* 0x000000030000781a */ /* 0x000fe40000000000 */
[----:B------:R-:W-:Y:S02]  /*0080*/  LOP3.LUT R5, R4, 0xe, RZ, 0xc0, !PT ;  /* 0x0000000e04057812 */ /* 0x000fe400078ec0ff */
[----:B------:R-:W-:Y:S01]  /*0090*/  LOP3.LUT R0, R0, UR4, RZ, 0xfc, !PT ;  /* 0x0000000400007c12 */ /* 0x000fe2000f8efcff */
[----:B------:R-:W-:-:S03]  /*00a0*/  ULDC.64 UR4, c[0x0][0x208] ;  /* 0x0000820000047ab9 */ /* 0x000fc60000000a00 */
[C---:B------:R-:W-:Y:S02]  /*00b0*/  ISETP.GE.AND P0, PT, R0.reuse, 0x10, PT ;  /* 0x000000100000780c */ /* 0x040fe40003f06270 */
[----:B------:R-:W-:Y:S02]  /*00c0*/  LEA R0, R0, R5, 0x4 ;  /* 0x0000000500007211 */ /* 0x000fe400078e20ff */
[----:B------:R-:W-:-:S03]  /*00d0*/  CS2R R4, SRZ ;  /* 0x0000000000047805 */ /* 0x000fc6000001ff00 */
[----:B---3--:R-:W-:-:S06]  /*00e0*/  IMAD.WIDE R2, R0, 0x4, R2 ;  /* 0x0000000400027825 */ /* 0x008fcc00078e0202 */
[----:B------:R1:W2:Y:S02]  /*00f0*/  @!P0 LDG.E.64 R4, desc[UR4][R2.64] ;  /* 0x0000000402048981 */ /* 0x0002a4000c1e1b00 */
[----:B-1----:R-:W-:Y:S01]  /*0100*/  IMAD.MOV.U32 R3, RZ, RZ, 0x3e800000 ;  /* 0x3e800000ff037424 */ /* 0x002fe200078e00ff */
[----:B--2---:R-:W-:Y:S02]  /*0110*/  SEL R4, R4, RZ, !P0 ;  /* 0x000000ff04047207 */ /* 0x004fe40004000000 */
[----:B------:R-:W-:-:S03]  /*0120*/  SEL R5, R5, RZ, !P0 ;  /* 0x000000ff05057207 */ /* 0x000fc60004000000 */
[----:B------:R-:W-:Y:S02]  /*0130*/  FADD R4, RZ, -R4 ;  /* 0x80000004ff047221 */ /* 0x000fe40000000000 */
[----:B------:R-:W-:Y:S02]  /*0140*/  FADD R5, RZ, -R5 ;  /* 0x80000005ff057221 */ /* 0x000fe40000000000 */
[----:B------:R-:W-:Y:S02]  /*0150*/  FMUL R4, R4, 1.4426950216293334961 ;  /* 0x3fb8aa3b04047820 */ /* 0x000fe40000400000 */
[----:B------:R-:W-:-:S03]  /*0160*/  FMUL R6, R5, 1.4426950216293334961 ;  /* 0x3fb8aa3b05067820 */ /* 0x000fc60000400000 */
[----:B------:R-:W-:Y:S02]  /*0170*/  FSETP.GEU.AND P1, PT, R4, -126, PT ;  /* 0xc2fc00000400780b */ /* 0x000fe40003f2e000 */
[----:B------:R-:W-:-:S11]  /*0180*/  FSETP.GEU.AND P2, PT, R6, -126, PT ;  /* 0xc2fc00000600780b */ /* 0x000fd60003f4e000 */
[----:B------:R-:W-:Y:S02]  /*0190*/  @!P1 FMUL R4, R4, 0.5 ;  /* 0x3f00000004049820 */ /* 0x000fe40000400000 */
[----:B------:R-:W-:Y:S02]  /*01a0*/  @!P2 FMUL R6, R6, 0.5 ;  /* 0x3f0000000606a820 */ /* 0x000fe40000400000 */
[----:B------:R-:W1:Y:S08]  /*01b0*/  MUFU.EX2 R5, R4 ;  /* 0x0000000400057308 */ /* 0x000e700000000800 */
[----:B------:R-:W2:Y:S01]  /*01c0*/  MUFU.EX2 R2, R6 ;  /* 0x0000000600027308 */ /* 0x000ea20000000800 */
[----:B-1----:R-:W-:-:S04]  /*01d0*/  @!P1 FMUL R5, R5, R5 ;  /* 0x0000000505059220 */ /* 0x002fc80000400000 */
[----:B------:R-:W-:Y:S01]  /*01e0*/  FADD R5, R5, 1 ;  /* 0x3f80000005057421 */ /* 0x000fe20000000000 */
[----:B--2---:R-:W-:-:S04]  /*01f0*/  @!P2 FMUL R2, R2, R2 ;  /* 0x000000020202a220 */ /* 0x004fc80000400000 */
[----:B------:R-:W-:Y:S01]  /*0200*/  FSETP.GT.AND P1, PT, R5, 8.50705917302346158658e+37, PT ;  /* 0x7e8000000500780b */ /* 0x000fe20003f24000 */
[----:B------:R-:W-:-:S03]  /*0210*/  FADD R2, R2, 1 ;  /* 0x3f80000002027421 */ /* 0x000fc60000000000 */
[----:B------:R-:W-:Y:S02]  /*0220*/  FSEL R4, R3, 1, P1 ;  /* 0x3f80000003047808 */ /* 0x000fe40000800000 */
[----:B------:R-:W-:-:S04]  /*0230*/  FSETP.GT.AND P2, PT, R2, 8.50705917302346158658e+37, PT ;  /* 0x7e8000000200780b */ /* 0x000fc80003f44000 */
[----:B------:R-:W-:-:S03]  /*0240*/  FSEL R3, R3, 1, P2 ;  /* 0x3f80000003037808 */ /* 0x000fc60001000000 */
[----:B------:R-:W-:-:S06]  /*0250*/  @P1 FMUL R5, R5, 0.25 ;  /* 0x3e80000005051820 */ /* 0x000fcc0000400000 */
[----:B------:R-:W1:Y:S01]  /*0260*/  MUFU.RCP R5, R5 ;  /* 0x0000000500057308 */ /* 0x000e620000001000 */
[----:B------:R-:W-:-:S07]  /*0270*/  @P2 FMUL R2, R2, 0.25 ;  /* 0x3e80000002022820 */ /* 0x000fce0000400000 */
[----:B------:R-:W2:Y:S01]  /*0280*/  MUFU.RCP R2, R2 ;  /* 0x0000000200027308 */ /* 0x000ea20000001000 */
[----:B-1----:R-:W-:-:S05]  /*0290*/  FMUL R6, R5, R4 ;  /* 0x0000000405067220 */ /* 0x002fca0000400000 */
[C---:B------:R-:W-:Y:S02]  /*02a0*/  FSETP.GT.AND P1, PT, R6.reuse, 0.5, !P0 ;  /* 0x3f0000000600780b */ /* 0x040fe40004724000 */
[----:B------:R-:W-:Y:S01]  /*02b0*/  FSET.BF.GT.AND R6, R6, 0.5, PT ;  /* 0x3f0000000606780a */ /* 0x000fe20003804000 */
[----:B--2---:R-:W-:Y:S01]  /*02c0*/  FMUL R7, R2, R3 ;  /* 0x0000000302077220 */ /* 0x004fe20000400000 */
[----:B------:R-:W-:-:S04]  /*02d0*/  SEL R4, RZ, 0x1, !P1 ;  /* 0x00000001ff047807 */ /* 0x000fc80004800000 */
[C---:B------:R-:W-:Y:S02]  /*02e0*/  FSETP.GT.AND P2, PT, R7.reuse, 0.5, !P0 ;  /* 0x3f0000000700780b */ /* 0x040fe40004744000 */
[----:B------:R-:W-:Y:S02]  /*02f0*/  FSET.BF.GT.AND R7, R7, 0.5, PT ;  /* 0x3f0000000707780a */ /* 0x000fe40003804000 */
[----:B------:R-:W-:-:S04]  /*0300*/  SEL R11, RZ, 0x1, !P2 ;  /* 0x00000001ff0b7807 */ /* 0x000fc80005000000 */
[----:B------:R-:W-:-:S05]  /*0310*/  IADD3 R11, P1, R11, R4, RZ ;  /* 0x000000040b0b7210 */ /* 0x000fca0007f3e0ff */
[----:B------:R-:W1:Y:S02]  /*0320*/  SHFL.BFLY PT, R2, R11, 0x4, 0x1f ;  /* 0x0c801f000b027f89 */ /* 0x000e6400000e0000 */
[----:B-1----:R-:W-:-:S04]  /*0330*/  IADD3 R5, P2, R2, R11, RZ ;  /* 0x0000000b02057210 */ /* 0x002fc80007f5e0ff */
[----:B------:R-:W-:Y:S01]  /*0340*/  IADD3.X R4, RZ, RZ, RZ, P2, P1 ;  /* 0x000000ffff047210 */ /* 0x000fe200017e24ff */
[----:B------:R-:W1:Y:S04]  /*0350*/  SHFL.BFLY PT, R2, R5, 0x2, 0x1f ;  /* 0x0c401f0005027f89 */ /* 0x000e6800000e0000 */
[----:B------:R-:W2:Y:S01]  /*0360*/  SHFL.BFLY PT, R3, R4, 0x2, 0x1f ;  /* 0x0c401f0004037f89 */ /* 0x000ea200000e0000 */
[----:B-1----:R-:W-:-:S04]  /*0370*/  IADD3 R9, P1, R2, R5, RZ ;  /* 0x0000000502097210 */ /* 0x002fc80007f3e0ff */
[----:B--2---:R-:W-:Y:S01]  /*0380*/  IADD3.X R10, R3, R4, RZ, P1, !PT ;  /* 0x00000004030a7210 */ /* 0x004fe20000ffe4ff */
[----:B------:R-:W1:Y:S01]  /*0390*/  SHFL.BFLY PT, R2, R9, 0x1, 0x1f ;  /* 0x0c201f0009027f89 */ /* 0x000e6200000e0000 */
[----:B------:R-:W2:Y:S03]  /*03a0*/  LDC.64 R4, c[0x0][0x218] ;  /* 0x00008600ff047b82 */ /* 0x000ea60000000a00 */
[----:B------:R-:W3:Y:S01]  /*03b0*/  SHFL.BFLY PT, R3, R10, 0x1, 0x1f ;  /* 0x0c201f000a037f89 */ /* 0x000ee200000e0000 */
[----:B-1----:R-:W-:-:S05]  /*03c0*/  IADD3 R2, P1, R2, R9, RZ ;  /* 0x0000000902027210 */ /* 0x002fca0007f3e0ff */
[----:B---3--:R-:W-:-:S04]  /*03d0*/  IMAD.X R3, R3, 0x1, R10, P1 ;  /* 0x0000000103037824 */ /* 0x008fc800008e060a */
[----:B------:R-:W1:Y:S02]  /*03e0*/  I2F.S64 R2, R2 ;  /* 0x0000000200027312 */ /* 0x000e640000301400 */
[----:B-1----:R-:W-:Y:S01]  /*03f0*/  FADD R8, R2, 9.9999999392252902908e-09 ;  /* 0x322bcc7702087421 */ /* 0x002fe20000000000 */
[----:B--2---:R-:W-:-:S04]  /*0400*/  IMAD.WIDE R2, R0, 0x4, R4 ;  /* 0x0000000400027825 */ /* 0x004fc800078e0204 */
[C---:B------:R-:W-:Y:S02]  /*0410*/  FSETP.GT.AND P1, PT, |R8|.reuse, 8.50705917302346158658e+37, PT ;  /* 0x7e8000000800780b */ /* 0x040fe40003f24200 */
[----:B------:R-:W-:-:S11]  /*0420*/  FSETP.GEU.AND P2, PT, |R8|, 1.175494350822287508e-38, PT ;  /* 0x008000000800780b */ /* 0x000fd60003f4e200 */
[----:B------:R-:W-:Y:S01]  /*0430*/  @P1 FMUL R8, R8, 0.25 ;  /* 0x3e80000008081820 */ /* 0x000fe20000400000 */
[----:B------:R-:W-:Y:S01]  /*0440*/  @P1 FMUL R6, R6, 0.25 ;  /* 0x3e80000006061820 */ /* 0x000fe20000400000 */
[----:B------:R-:W-:Y:S02]  /*0450*/  @P1 FMUL R7, R7, 0.25 ;  /* 0x3e80000007071820 */ /* 0x000fe40000400000 */
[----:B------:R-:W-:Y:S01]  /*0460*/  @!P2 FMUL R8, R8, 16777216 ;  /* 0x4b8000000808a820 */ /* 0x000fe20000400000 */
[----:B------:R-:W-:Y:S01]  /*0470*/  @!P2 FMUL R6, R6, 16777216 ;  /* 0x4b8000000606a820 */ /* 0x000fe20000400000 */
[----:B------:R-:W-:-:S04]  /*0480*/  @!P2 FMUL R7, R7, 16777216 ;  /* 0x4b8000000707a820 */ /* 0x000fc80000400000 */
[----:B------:R-:W1:Y:S02]  /*0490*/  MUFU.RCP R8, R8 ;  /* 0x0000000800087308 */ /* 0x000e640000001000 */
[C---:B-1----:R-:W-:Y:S01]  /*04a0*/  FMUL R6, R8.reuse, R6 ;  /* 0x0000000608067220 */ /* 0x042fe20000400000 */
[----:B------:R-:W-:Y:S01]  /*04b0*/  FMUL R7, R8, R7 ;  /* 0x0000000708077220 */ /* 0x000fe20000400000 */
[----:B------:R-:W-:Y:S06]  /*04c0*/  @P0 EXIT ;  /* 0x000000000000094d */ /* 0x000fec0003800000 */
[----:B------:R-:W-:Y:S01]  /*04d0*/  STG.E.64 desc[UR4][R2.64], R6 ;  /* 0x0000000602007986 */ /* 0x000fe2000c101b04 */
[----:B------:R-:W-:Y:S05]  /*04e0*/  EXIT ;  /* 0x000000000000794d */ /* 0x000fea0003800000 */
.L_x_0:
[----:B------:R-:W-:-:S00]  /*04f0*/  BRA `(.L_x_0) ;  /* 0xfffffffc00fc7947 */ /* 0x000fc0000383ffff */
[----:B------:R-:W-:-:S00]  /*0500*/  NOP ;  /* 0x0000000000007918 */ /* 0x000fc00000000000 */
[----:B------:R-:W-:-:S00]  /*0510*/  NOP ;  /* 0x0000000000007918 */ /* 0x000fc00000000000 */
[----:B------:R-:W-:-:S00]  /*0520*/  NOP ;  /* 0x0000000000007918 */ /* 0x000fc00000000000 */
[----:B------:R-:W-:-:S00]  /*0530*/  NOP ;  /* 0x0000000000007918 */ /* 0x000fc00000000000 */
[----:B------:R-:W-:-:S00]  /*0540*/  NOP ;  /* 0x0000000000007918 */ /* 0x000fc00000000000 */
[----:B------:R-:W-:-:S00]  /*0550*/  NOP ;  /* 0x0000000000007918 */ /* 0x000fc00000000000 */
[----:B------:R-:W-:-:S00]  /*0560*/  NOP ;  /* 0x0000000000007918 */ /* 0x000fc00000000000 */
[----:B------:R-:W-:-:S00]  /*0570*/  NOP ;  /* 0x0000000000007918 */ /* 0x000fc00000000000 */
.L_x_1:


//--------------------- .nv.constant0.triton_per_fused_add_div_gt_sigmoid_sum_0 --------------------------
	.section	.nv.constant0.triton_per_fused_add_div_gt_sigmoid_sum_0,"a",@progbits
	.sectionflags	@""
	.align	4
.nv.constant0.triton_per_fused_add_div_gt_sigmoid_sum_0:
	.zero		552
